//
// Generated by NVIDIA NVVM Compiler
//
// Compiler Build ID: CL-36424714
// Cuda compilation tools, release 13.0, V13.0.88
// Based on NVVM 20.0.0
//

.version 9.0
.target sm_100
.address_size 64

	// .globl	_Z23LayerNormBackwardKernelPfS_PKfS1_S1_S1_S1_iii
// _ZZ18BlockReduceSumPairRfS_E8warpSums has been demoted
.extern .shared .align 16 .b8 sharedData[];

.visible .entry _Z23LayerNormBackwardKernelPfS_PKfS1_S1_S1_S1_iii(
	.param .u64 .ptr .align 1 _Z23LayerNormBackwardKernelPfS_PKfS1_S1_S1_S1_iii_param_0,
	.param .u64 .ptr .align 1 _Z23LayerNormBackwardKernelPfS_PKfS1_S1_S1_S1_iii_param_1,
	.param .u64 .ptr .align 1 _Z23LayerNormBackwardKernelPfS_PKfS1_S1_S1_S1_iii_param_2,
	.param .u64 .ptr .align 1 _Z23LayerNormBackwardKernelPfS_PKfS1_S1_S1_S1_iii_param_3,
	.param .u64 .ptr .align 1 _Z23LayerNormBackwardKernelPfS_PKfS1_S1_S1_S1_iii_param_4,
	.param .u64 .ptr .align 1 _Z23LayerNormBackwardKernelPfS_PKfS1_S1_S1_S1_iii_param_5,
	.param .u64 .ptr .align 1 _Z23LayerNormBackwardKernelPfS_PKfS1_S1_S1_S1_iii_param_6,
	.param .u32 _Z23LayerNormBackwardKernelPfS_PKfS1_S1_S1_S1_iii_param_7,
	.param .u32 _Z23LayerNormBackwardKernelPfS_PKfS1_S1_S1_S1_iii_param_8,
	.param .u32 _Z23LayerNormBackwardKernelPfS_PKfS1_S1_S1_S1_iii_param_9
)
{
	.reg .pred 	%p<30>;
	.reg .b32 	%r<79>;
	.reg .b32 	%f<127>;
	.reg .b64 	%rd<35>;
	// demoted variable
	.shared .align 8 .b8 _ZZ18BlockReduceSumPairRfS_E8warpSums[256];
	ld.param.u64 	%rd5, [_Z23LayerNormBackwardKernelPfS_PKfS1_S1_S1_S1_iii_param_1];
	ld.param.u64 	%rd9, [_Z23LayerNormBackwardKernelPfS_PKfS1_S1_S1_S1_iii_param_5];
	ld.param.u64 	%rd10, [_Z23LayerNormBackwardKernelPfS_PKfS1_S1_S1_S1_iii_param_6];
	ld.param.u32 	%r14, [_Z23LayerNormBackwardKernelPfS_PKfS1_S1_S1_S1_iii_param_7];
	ld.param.u32 	%r15, [_Z23LayerNormBackwardKernelPfS_PKfS1_S1_S1_S1_iii_param_8];
	ld.param.u32 	%r13, [_Z23LayerNormBackwardKernelPfS_PKfS1_S1_S1_S1_iii_param_9];
	mov.u32 	%r1, %ctaid.x;
	mul.lo.s32 	%r16, %r15, %r14;
	setp.ge.s32 	%p1, %r1, %r16;
	@%p1 bra 	$L__BB0_14;
	cvta.to.global.u64 	%rd11, %rd9;
	cvta.to.global.u64 	%rd12, %rd10;
	cvt.rn.f32.s32 	%f21, %r13;
	rcp.rn.f32 	%f1, %f21;
	mul.lo.s32 	%r17, %r13, %r1;
	cvt.s64.s32 	%rd1, %r17;
	mul.wide.u32 	%rd13, %r1, 4;
	add.s64 	%rd14, %rd11, %rd13;
	ld.global.nc.f32 	%f2, [%rd14];
	add.s64 	%rd15, %rd12, %rd13;
	ld.global.nc.f32 	%f3, [%rd15];
	shl.b32 	%r18, %r13, 2;
	mov.u32 	%r19, sharedData;
	add.s32 	%r2, %r19, %r18;
	mov.u32 	%r3, %tid.x;
	shl.b32 	%r78, %r3, 2;
	setp.ge.s32 	%p2, %r78, %r13;
	mov.f32 	%f123, 0f00000000;
	mov.f32 	%f124, %f123;
	@%p2 bra 	$L__BB0_4;
	mov.u32 	%r20, %ntid.x;
	shl.b32 	%r5, %r20, 2;
	cvta.to.global.u64 	%rd2, %rd5;
	mov.f32 	%f124, 0f00000000;
	mov.u32 	%r77, %r78;
	mov.f32 	%f123, %f124;
$L__BB0_3:
	ld.param.u64 	%rd34, [_Z23LayerNormBackwardKernelPfS_PKfS1_S1_S1_S1_iii_param_4];
	ld.param.u64 	%rd33, [_Z23LayerNormBackwardKernelPfS_PKfS1_S1_S1_S1_iii_param_3];
	ld.param.u64 	%rd32, [_Z23LayerNormBackwardKernelPfS_PKfS1_S1_S1_S1_iii_param_2];
	cvt.s64.s32 	%rd16, %r77;
	add.s64 	%rd17, %rd16, %rd1;
	cvta.to.global.u64 	%rd18, %rd32;
	shl.b64 	%rd19, %rd17, 2;
	add.s64 	%rd20, %rd18, %rd19;
	ld.global.nc.v4.f32 	{%f23, %f24, %f25, %f26}, [%rd20];
	cvta.to.global.u64 	%rd21, %rd33;
	add.s64 	%rd22, %rd21, %rd19;
	ld.global.nc.v4.f32 	{%f27, %f28, %f29, %f30}, [%rd22];
	cvta.to.global.u64 	%rd23, %rd34;
	mul.wide.s32 	%rd24, %r77, 4;
	add.s64 	%rd25, %rd23, %rd24;
	ld.global.nc.v4.f32 	{%f31, %f32, %f33, %f34}, [%rd25];
	sub.f32 	%f35, %f23, %f3;
	mul.f32 	%f36, %f2, %f35;
	sub.f32 	%f37, %f24, %f3;
	mul.f32 	%f38, %f2, %f37;
	sub.f32 	%f39, %f25, %f3;
	mul.f32 	%f40, %f2, %f39;
	sub.f32 	%f41, %f26, %f3;
	mul.f32 	%f42, %f2, %f41;
	mul.f32 	%f43, %f27, %f31;
	mul.f32 	%f44, %f28, %f32;
	mul.f32 	%f45, %f29, %f33;
	mul.f32 	%f46, %f30, %f34;
	mul.f32 	%f47, %f36, %f27;
	mul.f32 	%f48, %f38, %f28;
	mul.f32 	%f49, %f40, %f29;
	mul.f32 	%f50, %f42, %f30;
	add.s64 	%rd26, %rd2, %rd19;
	st.global.v4.f32 	[%rd26], {%f47, %f48, %f49, %f50};
	shl.b32 	%r21, %r77, 2;
	add.s32 	%r23, %r19, %r21;
	st.shared.v4.f32 	[%r23], {%f36, %f38, %f40, %f42};
	add.s32 	%r24, %r2, %r21;
	st.shared.v4.f32 	[%r24], {%f43, %f44, %f45, %f46};
	add.f32 	%f51, %f43, %f44;
	add.f32 	%f52, %f51, %f45;
	add.f32 	%f53, %f52, %f46;
	add.f32 	%f124, %f124, %f53;
	mul.f32 	%f54, %f38, %f44;
	fma.rn.f32 	%f55, %f36, %f43, %f54;
	fma.rn.f32 	%f56, %f40, %f45, %f55;
	fma.rn.f32 	%f57, %f42, %f46, %f56;
	add.f32 	%f123, %f123, %f57;
	add.s32 	%r77, %r77, %r5;
	setp.lt.s32 	%p3, %r77, %r13;
	@%p3 bra 	$L__BB0_3;
$L__BB0_4:
	and.b32  	%r8, %r3, 31;
	mov.u32 	%r9, %ntid.x;
	mov.b32 	%r25, %f124;
	shfl.sync.down.b32	%r26|%p4, %r25, 16, 31, -1;
	mov.b32 	%f58, %r26;
	add.f32 	%f59, %f124, %f58;
	mov.b32 	%r27, %f123;
	shfl.sync.down.b32	%r28|%p5, %r27, 16, 31, -1;
	mov.b32 	%f60, %r28;
	add.f32 	%f61, %f123, %f60;
	mov.b32 	%r29, %f59;
	shfl.sync.down.b32	%r30|%p6, %r29, 8, 31, -1;
	mov.b32 	%f62, %r30;
	add.f32 	%f63, %f59, %f62;
	mov.b32 	%r31, %f61;
	shfl.sync.down.b32	%r32|%p7, %r31, 8, 31, -1;
	mov.b32 	%f64, %r32;
	add.f32 	%f65, %f61, %f64;
	mov.b32 	%r33, %f63;
	shfl.sync.down.b32	%r34|%p8, %r33, 4, 31, -1;
	mov.b32 	%f66, %r34;
	add.f32 	%f67, %f63, %f66;
	mov.b32 	%r35, %f65;
	shfl.sync.down.b32	%r36|%p9, %r35, 4, 31, -1;
	mov.b32 	%f68, %r36;
	add.f32 	%f69, %f65, %f68;
	mov.b32 	%r37, %f67;
	shfl.sync.down.b32	%r38|%p10, %r37, 2, 31, -1;
	mov.b32 	%f70, %r38;
	add.f32 	%f71, %f67, %f70;
	mov.b32 	%r39, %f69;
	shfl.sync.down.b32	%r40|%p11, %r39, 2, 31, -1;
	mov.b32 	%f72, %r40;
	add.f32 	%f73, %f69, %f72;
	mov.b32 	%r41, %f71;
	shfl.sync.down.b32	%r42|%p12, %r41, 1, 31, -1;
	mov.b32 	%f74, %r42;
	add.f32 	%f10, %f71, %f74;
	mov.b32 	%r43, %f73;
	shfl.sync.down.b32	%r44|%p13, %r43, 1, 31, -1;
	mov.b32 	%f75, %r44;
	add.f32 	%f11, %f73, %f75;
	setp.ne.s32 	%p14, %r8, 0;
	@%p14 bra 	$L__BB0_6;
	shr.u32 	%r45, %r3, 2;
	mov.u32 	%r46, _ZZ18BlockReduceSumPairRfS_E8warpSums;
	add.s32 	%r47, %r46, %r45;
	st.shared.v2.f32 	[%r47], {%f10, %f11};
$L__BB0_6:
	bar.sync 	0;
	setp.gt.u32 	%p15, %r3, 31;
	@%p15 bra 	$L__BB0_11;
	add.s32 	%r48, %r9, 31;
	shr.u32 	%r49, %r48, 5;
	setp.ge.u32 	%p16, %r8, %r49;
	mov.f32 	%f125, 0f00000000;
	mov.f32 	%f126, %f125;
	@%p16 bra 	$L__BB0_9;
	shl.b32 	%r50, %r8, 3;
	mov.u32 	%r51, _ZZ18BlockReduceSumPairRfS_E8warpSums;
	add.s32 	%r52, %r51, %r50;
	ld.shared.v2.f32 	{%f125, %f126}, [%r52];
$L__BB0_9:
	setp.ne.s32 	%p17, %r8, 0;
	mov.b32 	%r53, %f125;
	shfl.sync.down.b32	%r54|%p18, %r53, 16, 31, -1;
	mov.b32 	%f77, %r54;
	add.f32 	%f78, %f125, %f77;
	mov.b32 	%r55, %f126;
	shfl.sync.down.b32	%r56|%p19, %r55, 16, 31, -1;
	mov.b32 	%f79, %r56;
	add.f32 	%f80, %f126, %f79;
	mov.b32 	%r57, %f78;
	shfl.sync.down.b32	%r58|%p20, %r57, 8, 31, -1;
	mov.b32 	%f81, %r58;
	add.f32 	%f82, %f78, %f81;
	mov.b32 	%r59, %f80;
	shfl.sync.down.b32	%r60|%p21, %r59, 8, 31, -1;
	mov.b32 	%f83, %r60;
	add.f32 	%f84, %f80, %f83;
	mov.b32 	%r61, %f82;
	shfl.sync.down.b32	%r62|%p22, %r61, 4, 31, -1;
	mov.b32 	%f85, %r62;
	add.f32 	%f86, %f82, %f85;
	mov.b32 	%r63, %f84;
	shfl.sync.down.b32	%r64|%p23, %r63, 4, 31, -1;
	mov.b32 	%f87, %r64;
	add.f32 	%f88, %f84, %f87;
	mov.b32 	%r65, %f86;
	shfl.sync.down.b32	%r66|%p24, %r65, 2, 31, -1;
	mov.b32 	%f89, %r66;
	add.f32 	%f90, %f86, %f89;
	mov.b32 	%r67, %f88;
	shfl.sync.down.b32	%r68|%p25, %r67, 2, 31, -1;
	mov.b32 	%f91, %r68;
	add.f32 	%f92, %f88, %f91;
	mov.b32 	%r69, %f90;
	shfl.sync.down.b32	%r70|%p26, %r69, 1, 31, -1;
	mov.b32 	%f93, %r70;
	add.f32 	%f16, %f90, %f93;
	mov.b32 	%r71, %f92;
	shfl.sync.down.b32	%r72|%p27, %r71, 1, 31, -1;
	mov.b32 	%f94, %r72;
	add.f32 	%f17, %f92, %f94;
	@%p17 bra 	$L__BB0_11;
	st.shared.v2.f32 	[_ZZ18BlockReduceSumPairRfS_E8warpSums], {%f16, %f17};
$L__BB0_11:
	setp.ge.s32 	%p28, %r78, %r13;
	bar.sync 	0;
	@%p28 bra 	$L__BB0_14;
	ld.param.u64 	%rd31, [_Z23LayerNormBackwardKernelPfS_PKfS1_S1_S1_S1_iii_param_0];
	ld.shared.v2.f32 	{%f95, %f96}, [_ZZ18BlockReduceSumPairRfS_E8warpSums];
	mul.f32 	%f18, %f1, %f95;
	mul.f32 	%f19, %f1, %f96;
	shl.b32 	%r10, %r9, 2;
	cvta.to.global.u64 	%rd3, %rd31;
	mov.u32 	%r74, sharedData;
$L__BB0_13:
	shl.b32 	%r73, %r78, 2;
	add.s32 	%r75, %r74, %r73;
	ld.shared.v4.f32 	{%f97, %f98, %f99, %f100}, [%r75];
	add.s32 	%r76, %r2, %r73;
	ld.shared.v4.f32 	{%f101, %f102, %f103, %f104}, [%r76];
	sub.f32 	%f105, %f101, %f18;
	mul.f32 	%f106, %f19, %f97;
	sub.f32 	%f107, %f105, %f106;
	mul.f32 	%f108, %f2, %f107;
	sub.f32 	%f109, %f102, %f18;
	mul.f32 	%f110, %f19, %f98;
	sub.f32 	%f111, %f109, %f110;
	mul.f32 	%f112, %f2, %f111;
	sub.f32 	%f113, %f103, %f18;
	mul.f32 	%f114, %f19, %f99;
	sub.f32 	%f115, %f113, %f114;
	mul.f32 	%f116, %f2, %f115;
	sub.f32 	%f117, %f104, %f18;
	mul.f32 	%f118, %f19, %f100;
	sub.f32 	%f119, %f117, %f118;
	mul.f32 	%f120, %f2, %f119;
	cvt.s64.s32 	%rd27, %r78;
	add.s64 	%rd28, %rd27, %rd1;
	shl.b64 	%rd29, %rd28, 2;
	add.s64 	%rd30, %rd3, %rd29;
	st.global.v4.f32 	[%rd30], {%f108, %f112, %f116, %f120};
	add.s32 	%r78, %r78, %r10;
	setp.lt.s32 	%p29, %r78, %r13;
	@%p29 bra 	$L__BB0_13;
$L__BB0_14:
	ret;

}


// ===== COMPILED SASS (sm_100) =====

	.target	sm_100

	.elftype	@"ET_EXEC"


//--------------------- .note.nv.tkinfo           --------------------------
	.section	.note.nv.tkinfo,"",@"SHT_NOTE"
	.sectionflags	@"SHF_NOTE_NV_TKINFO"
	.tkinfo
        /*0018*/ 	.word	0x00000002
        /*0030*/ 	.string	""
        /*0030*/ 	.string	"ptxas"
        /*0030*/ 	.string	"Cuda compilation tools, release 13.0, V13.0.88"
        /*0030*/ 	.string	"Build cuda_13.0.r13.0/compiler.36424714_0"
        /*0030*/ 	.string	"-arch sm_100 -m 64 "



//--------------------- .note.nv.cuinfo           --------------------------
	.section	.note.nv.cuinfo,"",@"SHT_NOTE"
	.sectionflags	@"SHF_NOTE_NV_CUINFO"
        /*0018*/ 	.short	0x0002
        /*001a*/ 	.short	0x0064
        /*001c*/ 	.short	0x0082
	.zero		2


//--------------------- .nv.info                  --------------------------
	.section	.nv.info,"",@"SHT_CUDA_INFO"
	.align	4


	//----- nvinfo : EIATTR_REGCOUNT
	.align		4
        /*0000*/ 	.byte	0x04, 0x2f
        /*0002*/ 	.short	(.L_1 - .L_0)
	.align		4
.L_0:
        /*0004*/ 	.word	index@(_Z23LayerNormBackwardKernelPfS_PKfS1_S1_S1_S1_iii)
        /*0008*/ 	.word	0x00000020


	//----- nvinfo : EIATTR_FRAME_SIZE
	.align		4
.L_1:
        /*000c*/ 	.byte	0x04, 0x11
        /*000e*/ 	.short	(.L_3 - .L_2)
	.align		4
.L_2:
        /*0010*/ 	.word	index@($__internal_0_$__cuda_sm20_rcp_rn_f32_slowpath)
        /*0014*/ 	.word	0x00000000


	//----- nvinfo : EIATTR_FRAME_SIZE
	.align		4
.L_3:
        /*0018*/ 	.byte	0x04, 0x11
        /*001a*/ 	.short	(.L_5 - .L_4)
	.align		4
.L_4:
        /*001c*/ 	.word	index@(_Z23LayerNormBackwardKernelPfS_PKfS1_S1_S1_S1_iii)
        /*0020*/ 	.word	0x00000000


	//----- nvinfo : EIATTR_MIN_STACK_SIZE
	.align		4
.L_5:
        /*0024*/ 	.byte	0x04, 0x12
        /*0026*/ 	.short	(.L_7 - .L_6)
	.align		4
.L_6:
        /*0028*/ 	.word	index@(_Z23LayerNormBackwardKernelPfS_PKfS1_S1_S1_S1_iii)
        /*002c*/ 	.word	0x00000000
.L_7:


//--------------------- .nv.compat                --------------------------
	.section	.nv.compat,"",@"SHT_CUDA_COMPAT_INFO"
	.align	4
        /*0000*/ 	.byte	0x02, 0x09, 0x00, 0x00, 0x02, 0x02, 0x01, 0x00, 0x02, 0x05, 0x05, 0x00, 0x03, 0x07, 0x01, 0x01
        /*0010*/ 	.byte	0x02, 0x03, 0x00, 0x00, 0x02, 0x06, 0x01, 0x00, 0x04, 0x0b, 0x08, 0x00, 0x09, 0x00, 0x00, 0x00
        /*0020*/ 	.byte	0x00, 0x00, 0x00, 0x00


//--------------------- .nv.info._Z23LayerNormBackwardKernelPfS_PKfS1_S1_S1_S1_iii --------------------------
	.section	.nv.info._Z23LayerNormBackwardKernelPfS_PKfS1_S1_S1_S1_iii,"",@"SHT_CUDA_INFO"
	.sectionflags	@""
	.align	4


	//----- nvinfo : EIATTR_CUDA_API_VERSION
	.align		4
        /*0000*/ 	.byte	0x04, 0x37
        /*0002*/ 	.short	(.L_9 - .L_8)
.L_8:
        /*0004*/ 	.word	0x00000082


	//----- nvinfo : EIATTR_KPARAM_INFO
	.align		4
.L_9:
        /*0008*/ 	.byte	0x04, 0x17
        /*000a*/ 	.short	(.L_11 - .L_10)
.L_10:
        /*000c*/ 	.word	0x00000000
        /*0010*/ 	.short	0x0009
        /*0012*/ 	.short	0x0040
        /*0014*/ 	.byte	0x00, 0xf0, 0x11, 0x00


	//----- nvinfo : EIATTR_KPARAM_INFO
	.align		4
.L_11:
        /*0018*/ 	.byte	0x04, 0x17
        /*001a*/ 	.short	(.L_13 - .L_12)
.L_12:
        /*001c*/ 	.word	0x00000000
        /*0020*/ 	.short	0x0008
        /*0022*/ 	.short	0x003c
        /*0024*/ 	.byte	0x00, 0xf0, 0x11, 0x00


	//----- nvinfo : EIATTR_KPARAM_INFO
	.align		4
.L_13:
        /*0028*/ 	.byte	0x04, 0x17
        /*002a*/ 	.short	(.L_15 - .L_14)
.L_14:
        /*002c*/ 	.word	0x00000000
        /*0030*/ 	.short	0x0007
        /*0032*/ 	.short	0x0038
        /*0034*/ 	.byte	0x00, 0xf0, 0x11, 0x00


	//----- nvinfo : EIATTR_KPARAM_INFO
	.align		4
.L_15:
        /*0038*/ 	.byte	0x04, 0x17
        /*003a*/ 	.short	(.L_17 - .L_16)
.L_16:
        /*003c*/ 	.word	0x00000000
        /*0040*/ 	.short	0x0006
        /*0042*/ 	.short	0x0030
        /*0044*/ 	.byte	0x00, 0xf5, 0x21, 0x00


	//----- nvinfo : EIATTR_KPARAM_INFO
	.align		4
.L_17:
        /*0048*/ 	.byte	0x04, 0x17
        /*004a*/ 	.short	(.L_19 - .L_18)
.L_18:
        /*004c*/ 	.word	0x00000000
        /*0050*/ 	.short	0x0005
        /*0052*/ 	.short	0x0028
        /*0054*/ 	.byte	0x00, 0xf5, 0x21, 0x00


	//----- nvinfo : EIATTR_KPARAM_INFO
	.align		4
.L_19:
        /*0058*/ 	.byte	0x04, 0x17
        /*005a*/ 	.short	(.L_21 - .L_20)
.L_20:
        /*005c*/ 	.word	0x00000000
        /*0060*/ 	.short	0x0004
        /*0062*/ 	.short	0x0020
        /*0064*/ 	.byte	0x00, 0xf5, 0x21, 0x00


	//----- nvinfo : EIATTR_KPARAM_INFO
	.align		4
.L_21:
        /*0068*/ 	.byte	0x04, 0x17
        /*006a*/ 	.short	(.L_23 - .L_22)
.L_22:
        /*006c*/ 	.word	0x00000000
        /*0070*/ 	.short	0x0003
        /*0072*/ 	.short	0x0018
        /*0074*/ 	.byte	0x00, 0xf5, 0x21, 0x00


	//----- nvinfo : EIATTR_KPARAM_INFO
	.align		4
.L_23:
        /*0078*/ 	.byte	0x04, 0x17
        /*007a*/ 	.short	(.L_25 - .L_24)
.L_24:
        /*007c*/ 	.word	0x00000000
        /*0080*/ 	.short	0x0002
        /*0082*/ 	.short	0x0010
        /*0084*/ 	.byte	0x00, 0xf5, 0x21, 0x00


	//----- nvinfo : EIATTR_KPARAM_INFO
	.align		4
.L_25:
        /*0088*/ 	.byte	0x04, 0x17
        /*008a*/ 	.short	(.L_27 - .L_26)
.L_26:
        /*008c*/ 	.word	0x00000000
        /*0090*/ 	.short	0x0001
        /*0092*/ 	.short	0x0008
        /*0094*/ 	.byte	0x00, 0xf5, 0x21, 0x00


	//----- nvinfo : EIATTR_KPARAM_INFO
	.align		4
.L_27:
        /*0098*/ 	.byte	0x04, 0x17
        /*009a*/ 	.short	(.L_29 - .L_28)
.L_28:
        /*009c*/ 	.word	0x00000000
        /*00a0*/ 	.short	0x0000
        /*00a2*/ 	.short	0x0000
        /*00a4*/ 	.byte	0x00, 0xf5, 0x21, 0x00


	//----- nvinfo : EIATTR_SPARSE_MMA_MASK
	.align		4
.L_29:
        /*00a8*/ 	.byte	0x03, 0x50
        /*00aa*/ 	.short	0x0000


	//----- nvinfo : EIATTR_MAXREG_COUNT
	.align		4
        /*00ac*/ 	.byte	0x03, 0x1b
        /*00ae*/ 	.short	0x00ff


	//----- nvinfo : EIATTR_NUM_BARRIERS
	.align		4
        /*00b0*/ 	.byte	0x02, 0x4c
        /*00b2*/ 	.byte	0x01
	.zero		1


	//----- nvinfo : EIATTR_MERCURY_ISA_VERSION
	.align		4
        /*00b4*/ 	.byte	0x03, 0x5f
        /*00b6*/ 	.short	0x0101


	//----- nvinfo : EIATTR_COOP_GROUP_MASK_REGIDS
	.align		4
        /*00b8*/ 	.byte	0x04, 0x29
        /*00ba*/ 	.short	(.L_31 - .L_30)


	//   ....[0]....
.L_30:
        /*00bc*/ 	.word	0xffffffff


	//   ....[1]....
        /*00c0*/ 	.word	0xffffffff


	//   ....[2]....
        /*00c4*/ 	.word	0xffffffff


	//   ....[3]....
        /*00c8*/ 	.word	0xffffffff


	//   ....[4]....
        /*00cc*/ 	.word	0xffffffff


	//   ....[5]....
        /*00d0*/ 	.word	0xffffffff


	//   ....[6]....
        /*00d4*/ 	.word	0xffffffff


	//   ....[7]....
        /*00d8*/ 	.word	0xffffffff


	//   ....[8]....
        /*00dc*/ 	.word	0xffffffff


	//   ....[9]....
        /*00e0*/ 	.word	0xffffffff


	//   ....[10]....
        /*00e4*/ 	.word	0xffffffff


	//   ....[11]....
        /*00e8*/ 	.word	0xffffffff


	//   ....[12]....
        /*00ec*/ 	.word	0xffffffff


	//   ....[13]....
        /*00f0*/ 	.word	0xffffffff


	//   ....[14]....
        /*00f4*/ 	.word	0xffffffff


	//   ....[15]....
        /*00f8*/ 	.word	0xffffffff


	//   ....[16]....
        /*00fc*/ 	.word	0xffffffff


	//   ....[17]....
        /*0100*/ 	.word	0xffffffff


	//   ....[18]....
        /*0104*/ 	.word	0xffffffff


	//   ....[19]....
        /*0108*/ 	.word	0xffffffff


	//   ....[20]....
        /*010c*/ 	.word	0x05000002


	//   ....[21]....
        /*0110*/ 	.word	0x05000002


	//   ....[22]....
        /*0114*/ 	.word	0x05000002


	//   ....[23]....
        /*0118*/ 	.word	0x05000002


	//   ....[24]....
        /*011c*/ 	.word	0x05000002


	//   ....[25]....
        /*0120*/ 	.word	0x05000002


	//   ....[26]....
        /*0124*/ 	.word	0x05000002


	//   ....[27]....
        /*0128*/ 	.word	0x05000002


	//   ....[28]....
        /*012c*/ 	.word	0x05000002


	//   ....[29]....
        /*0130*/ 	.word	0x05000002


	//----- nvinfo : EIATTR_COOP_GROUP_INSTR_OFFSETS
	.align		4
.L_31:
        /*0134*/ 	.byte	0x04, 0x28
        /*0136*/ 	.short	(.L_33 - .L_32)


	//   ....[0]....
.L_32:
        /*0138*/ 	.word	0x00000610


	//   ....[1]....
        /*013c*/ 	.word	0x00000620


	//   ....[2]....
        /*0140*/ 	.word	0x00000660


	//   ....[3]....
        /*0144*/ 	.word	0x00000670


	//   ....[4]....
        /*0148*/ 	.word	0x000006b0


	//   ....[5]....
        /*014c*/ 	.word	0x000006d0


	//   ....[6]....
        /*0150*/ 	.word	0x00000700


	//   ....[7]....
        /*0154*/ 	.word	0x00000710


	//   ....[8]....
        /*0158*/ 	.word	0x00000750


	//   ....[9]....
        /*015c*/ 	.word	0x00000760


	//   ....[10]....
        /*0160*/ 	.word	0x000008a0


	//   ....[11]....
        /*0164*/ 	.word	0x000008b0


	//   ....[12]....
        /*0168*/ 	.word	0x000008e0


	//   ....[13]....
        /*016c*/ 	.word	0x000008f0


	//   ....[14]....
        /*0170*/ 	.word	0x00000920


	//   ....[15]....
        /*0174*/ 	.word	0x00000930


	//   ....[16]....
        /*0178*/ 	.word	0x00000960


	//   ....[17]....
        /*017c*/ 	.word	0x00000970


	//   ....[18]....
        /*0180*/ 	.word	0x000009a0


	//   ....[19]....
        /*0184*/ 	.word	0x000009b0


	//   ....[20]....
        /*0188*/ 	.word	0x00000c70


	//   ....[21]....
        /*018c*/ 	.word	0x00000cc0


	//   ....[22]....
        /*0190*/ 	.word	0x00000d30


	//   ....[23]....
        /*0194*/ 	.word	0x00000d90


	//   ....[24]....
        /*0198*/ 	.word	0x00000e00


	//   ....[25]....
        /*019c*/ 	.word	0x00000e60


	//   ....[26]....
        /*01a0*/ 	.word	0x00000ed0


	//   ....[27]....
        /*01a4*/ 	.word	0x00000f30


	//   ....[28]....
        /*01a8*/ 	.word	0x00000fa0


	//   ....[29]....
        /*01ac*/ 	.word	0x00001000


	//----- nvinfo : EIATTR_VRC_CTA_INIT_COUNT
	.align		4
.L_33:
        /*01b0*/ 	.byte	0x02, 0x4a
	.zero		1
	.zero		1


	//----- nvinfo : EIATTR_EXIT_INSTR_OFFSETS
	.align		4
        /*01b4*/ 	.byte	0x04, 0x1c
        /*01b6*/ 	.short	(.L_35 - .L_34)


	//   ....[0]....
.L_34:
        /*01b8*/ 	.word	0x00000050


	//   ....[1]....
        /*01bc*/ 	.word	0x00000a30


	//   ....[2]....
        /*01c0*/ 	.word	0x00000c10


	//----- nvinfo : EIATTR_CRS_STACK_SIZE
	.align		4
.L_35:
        /*01c4*/ 	.byte	0x04, 0x1e
        /*01c6*/ 	.short	(.L_37 - .L_36)
.L_36:
        /*01c8*/ 	.word	0x00000000


	//----- nvinfo : EIATTR_CBANK_PARAM_SIZE
	.align		4
.L_37:
        /*01cc*/ 	.byte	0x03, 0x19
        /*01ce*/ 	.short	0x0044


	//----- nvinfo : EIATTR_PARAM_CBANK
	.align		4
        /*01d0*/ 	.byte	0x04, 0x0a
        /*01d2*/ 	.short	(.L_39 - .L_38)
	.align		4
.L_38:
        /*01d4*/ 	.word	index@(.nv.constant0._Z23LayerNormBackwardKernelPfS_PKfS1_S1_S1_S1_iii)
        /*01d8*/ 	.short	0x0380
        /*01da*/ 	.short	0x0044


	//----- nvinfo : EIATTR_SW_WAR
	.align		4
.L_39:
        /*01dc*/ 	.byte	0x04, 0x36
        /*01de*/ 	.short	(.L_41 - .L_40)
.L_40:
        /*01e0*/ 	.word	0x00000008
.L_41:


//--------------------- .nv.callgraph             --------------------------
	.section	.nv.callgraph,"",@"SHT_CUDA_CALLGRAPH"
	.align	4
	.sectionentsize	8
	.align		4
        /*0000*/ 	.word	0x00000000
	.align		4
        /*0004*/ 	.word	0xffffffff
	.align		4
        /*0008*/ 	.word	0x00000000
	.align		4
        /*000c*/ 	.word	0xfffffffe
	.align		4
        /*0010*/ 	.word	0x00000000
	.align		4
        /*0014*/ 	.word	0xfffffffd
	.align		4
        /*0018*/ 	.word	0x00000000
	.align		4
        /*001c*/ 	.word	0xfffffffc


//--------------------- .text._Z23LayerNormBackwardKernelPfS_PKfS1_S1_S1_S1_iii --------------------------
	.section	.text._Z23LayerNormBackwardKernelPfS_PKfS1_S1_S1_S1_iii,"ax",@progbits
	.align	128
        .global         _Z23LayerNormBackwardKernelPfS_PKfS1_S1_S1_S1_iii
        .type           _Z23LayerNormBackwardKernelPfS_PKfS1_S1_S1_S1_iii,@function
        .size           _Z23LayerNormBackwardKernelPfS_PKfS1_S1_S1_S1_iii,(.L_x_23 - _Z23LayerNormBackwardKernelPfS_PKfS1_S1_S1_S1_iii)
        .other          _Z23LayerNormBackwardKernelPfS_PKfS1_S1_S1_S1_iii,@"STO_CUDA_ENTRY STV_DEFAULT"
_Z23LayerNormBackwardKernelPfS_PKfS1_S1_S1_S1_iii:
.text._Z23LayerNormBackwardKernelPfS_PKfS1_S1_S1_S1_iii:
[----:B------:R-:W-:Y:S01]  /*0000*/  LDC R1, c[0x0][0x37c] ;  /* 0x0000df00ff017b82 */ /* 0x000fe20000000800 */
[----:B------:R-:W0:Y:S01]  /*0010*/  S2R R2, SR_CTAID.X ;  /* 0x0000000000027919 */ /* 0x000e220000002500 */
[----:B------:R-:W1:Y:S02]  /*0020*/  LDCU.64 UR4, c[0x0][0x3b8] ;  /* 0x00007700ff0477ac */ /* 0x000e640008000a00 */
[----:B-1----:R-:W-:-:S06]  /*0030*/  UIMAD UR4, UR5, UR4, URZ ;  /* 0x00000004050472a4 */ /* 0x002fcc000f8e02ff */
[----:B0-----:R-:W-:-:S13]  /*0040*/  ISETP.GE.AND P0, PT, R2, UR4, PT ;  /* 0x0000000402007c0c */ /* 0x001fda000bf06270 */
[----:B------:R-:W-:Y:S05]  /*0050*/  @P0 EXIT ;  /* 0x000000000000094d */ /* 0x000fea0003800000 */
[----:B------:R-:W0:Y:S01]  /*0060*/  LDCU UR4, c[0x0][0x3c0] ;  /* 0x00007800ff0477ac */ /* 0x000e220008000800 */
[----:B------:R-:W1:Y:S01]  /*0070*/  LDCU.64 UR6, c[0x0][0x358] ;  /* 0x00006b00ff0677ac */ /* 0x000e620008000a00 */
[----:B0-----:R-:W-:-:S04]  /*0080*/  I2FP.F32.S32 R0, UR4 ;  /* 0x0000000400007c45 */ /* 0x001fc80008201400 */
[----:B------:R-:W-:-:S04]  /*0090*/  IADD3 R3, PT, PT, R0, 0x1800000, RZ ;  /* 0x0180000000037810 */ /* 0x000fc80007ffe0ff */
[----:B------:R-:W-:-:S04]  /*00a0*/  LOP3.LUT R3, R3, 0x7f800000, RZ, 0xc0, !PT ;  /* 0x7f80000003037812 */ /* 0x000fc800078ec0ff */
[----:B------:R-:W-:-:S13]  /*00b0*/  ISETP.GT.U32.AND P0, PT, R3, 0x1ffffff, PT ;  /* 0x01ffffff0300780c */ /* 0x000fda0003f04070 */
[----:B-1----:R-:W-:Y:S05]  /*00c0*/  @P0 BRA `(.L_x_0) ;  /* 0x0000000000100947 */ /* 0x002fea0003800000 */
[----:B------:R-:W-:-:S07]  /*00d0*/  MOV R4, 0xf0 ;  /* 0x000000f000047802 */ /* 0x000fce0000000f00 */
[----:B------:R-:W-:Y:S05]  /*00e0*/  CALL.REL.NOINC `($__internal_0_$__cuda_sm20_rcp_rn_f32_slowpath) ;  /* 0x0000000c00d87944 */ /* 0x000fea0003c00000 */
[----:B------:R-:W-:Y:S01]  /*00f0*/  MOV R26, R3 ;  /* 0x00000003001a7202 */ /* 0x000fe20000000f00 */
[----:B------:R-:W-:Y:S06]  /*0100*/  BRA `(.L_x_1) ;  /* 0x0000000000107947 */ /* 0x000fec0003800000 */
.L_x_0:
[----:B------:R-:W0:Y:S02]  /*0110*/  MUFU.RCP R3, R0 ;  /* 0x0000000000037308 */ /* 0x000e240000001000 */
[----:B0-----:R-:W-:-:S04]  /*0120*/  FFMA R4, R0, R3, -1 ;  /* 0xbf80000000047423 */ /* 0x001fc80000000003 */
[----:B------:R-:W-:-:S04]  /*0130*/  FADD.FTZ R4, -R4, -RZ ;  /* 0x800000ff04047221 */ /* 0x000fc80000010100 */
[----:B------:R-:W-:-:S07]  /*0140*/  FFMA R26, R3, R4, R3 ;  /* 0x00000004031a7223 */ /* 0x000fce0000000003 */
.L_x_1:
[----:B------:R-:W0:Y:S01]  /*0150*/  S2R R22, SR_TID.X ;  /* 0x0000000000167919 */ /* 0x000e220000002100 */
[----:B------:R-:W1:Y:S01]  /*0160*/  LDCU UR14, c[0x0][0x3c0] ;  /* 0x00007800ff0e77ac */ /* 0x000e620008000800 */
[----:B------:R-:W2:Y:S08]  /*0170*/  LDC.64 R4, c[0x0][0x3a8] ;  /* 0x0000ea00ff047b82 */ /* 0x000eb00000000a00 */
[----:B------:R-:W3:Y:S08]  /*0180*/  S2UR UR5, SR_CgaCtaId ;  /* 0x00000000000579c3 */ /* 0x000ef00000008800 */
[----:B------:R-:W4:Y:S01]  /*0190*/  LDC.64 R6, c[0x0][0x3b0] ;  /* 0x0000ec00ff067b82 */ /* 0x000f220000000a00 */
[----:B------:R-:W-:Y:S01]  /*01a0*/  UMOV UR4, 0x400 ;  /* 0x0000040000047882 */ /* 0x000fe20000000000 */
[----:B------:R-:W0:Y:S01]  /*01b0*/  LDCU.64 UR12, c[0x0][0x388] ;  /* 0x00007100ff0c77ac */ /* 0x000e220008000a00 */
[----:B------:R-:W-:Y:S01]  /*01c0*/  HFMA2 R0, -RZ, RZ, 0, 0 ;  /* 0x00000000ff007431 */ /* 0x000fe200000001ff */
[----:B------:R-:W0:Y:S01]  /*01d0*/  LDCU.128 UR8, c[0x0][0x390] ;  /* 0x00007200ff0877ac */ /* 0x000e220008000c00 */
[----:B--2---:R-:W-:-:S04]  /*01e0*/  IMAD.WIDE.U32 R4, R2, 0x4, R4 ;  /* 0x0000000402047825 */ /* 0x004fc800078e0004 */
[----:B0-----:R-:W-:Y:S01]  /*01f0*/  IMAD.SHL.U32 R22, R22, 0x4, RZ ;  /* 0x0000000416167824 */ /* 0x001fe200078e00ff */
[----:B------:R-:W-:Y:S01]  /*0200*/  UIADD3 UR4, UPT, UPT, UR4, 0x100, URZ ;  /* 0x0000010004047890 */ /* 0x000fe2000fffe0ff */
[----:B-1----:R-:W-:Y:S01]  /*0210*/  IMAD R25, R2, UR14, RZ ;  /* 0x0000000e02197c24 */ /* 0x002fe2000f8e02ff */
[----:B------:R-:W-:Y:S01]  /*0220*/  BSSY.RECONVERGENT B0, `(.L_x_2) ;  /* 0x000003e000007945 */ /* 0x000fe20003800200 */
[----:B------:R4:W5:Y:S01]  /*0230*/  LDG.E.CONSTANT R24, desc[UR6][R4.64] ;  /* 0x0000000604187981 */ /* 0x000962000c1e9900 */
[----:B------:R-:W-:Y:S01]  /*0240*/  ISETP.GE.AND P0, PT, R22, UR14, PT ;  /* 0x0000000e16007c0c */ /* 0x000fe2000bf06270 */
[----:B---3--:R-:W-:Y:S01]  /*0250*/  ULEA UR4, UR5, UR4, 0x18 ;  /* 0x0000000405047291 */ /* 0x008fe2000f8ec0ff */
[----:B------:R-:W-:-:S03]  /*0260*/  SHF.R.S32.HI R3, RZ, 0x1f, R25 ;  /* 0x0000001fff037819 */ /* 0x000fc60000011419 */
[----:B------:R-:W-:Y:S01]  /*0270*/  ULEA UR5, UR14, UR4, 0x2 ;  /* 0x000000040e057291 */ /* 0x000fe2000f8e10ff */
[----:B----4-:R-:W-:Y:S01]  /*0280*/  IMAD.WIDE.U32 R4, R2, 0x4, R6 ;  /* 0x0000000402047825 */ /* 0x010fe200078e0006 */
[----:B------:R-:W-:-:S06]  /*0290*/  MOV R2, RZ ;  /* 0x000000ff00027202 */ /* 0x000fcc0000000f00 */
[----:B------:R-:W-:Y:S05]  /*02a0*/  @P0 BRA `(.L_x_3) ;  /* 0x0000000000d40947 */ /* 0x000fea0003800000 */
[----:B------:R0:W5:Y:S01]  /*02b0*/  LDG.E.CONSTANT R23, desc[UR6][R4.64] ;  /* 0x0000000604177981 */ /* 0x000162000c1e9900 */
[----:B------:R-:W1:Y:S01]  /*02c0*/  LDC R20, c[0x0][0x360] ;  /* 0x0000d800ff147b82 */ /* 0x000e620000000800 */
[----:B------:R-:W-:Y:S01]  /*02d0*/  IMAD.MOV.U32 R2, RZ, RZ, RZ ;  /* 0x000000ffff027224 */ /* 0x000fe200078e00ff */
[----:B------:R-:W-:Y:S02]  /*02e0*/  MOV R21, R22 ;  /* 0x0000001600157202 */ /* 0x000fe40000000f00 */
[----:B------:R-:W-:-:S07]  /*02f0*/  MOV R0, RZ ;  /* 0x000000ff00007202 */ /* 0x000fce0000000f00 */
.L_x_4:
[----:B------:R-:W2:Y:S01]  /*0300*/  LDC.64 R18, c[0x0][0x3a0] ;  /* 0x0000e800ff127b82 */ /* 0x000ea20000000a00 */
[----:B------:R-:W-:-:S04]  /*0310*/  IADD3 R12, P0, PT, R25, R21, RZ ;  /* 0x00000015190c7210 */ /* 0x000fc80007f1e0ff */
[----:B0-----:R-:W-:Y:S01]  /*0320*/  LEA.HI.X.SX32 R5, R21, R3, 0x1, P0 ;  /* 0x0000000315057211 */ /* 0x001fe200000f0eff */
[----:B------:R-:W-:-:S03]  /*0330*/  IMAD.SHL.U32 R28, R12, 0x4, RZ ;  /* 0x000000040c1c7824 */ /* 0x000fc600078e00ff */
[----:B------:R-:W-:Y:S02]  /*0340*/  SHF.L.U64.HI R12, R12, 0x2, R5 ;  /* 0x000000020c0c7819 */ /* 0x000fe40000010205 */
[C---:B------:R-:W-:Y:S02]  /*0350*/  IADD3 R8, P0, PT, R28.reuse, UR8, RZ ;  /* 0x000000081c087c10 */ /* 0x040fe4000ff1e0ff */
[----:B------:R-:W-:Y:S02]  /*0360*/  IADD3 R4, P1, PT, R28, UR10, RZ ;  /* 0x0000000a1c047c10 */ /* 0x000fe4000ff3e0ff */
[C---:B------:R-:W-:Y:S02]  /*0370*/  IADD3.X R9, PT, PT, R12.reuse, UR9, RZ, P0, !PT ;  /* 0x000000090c097c10 */ /* 0x040fe400087fe4ff */
[----:B------:R-:W-:-:S04]  /*0380*/  IADD3.X R5, PT, PT, R12, UR11, RZ, P1, !PT ;  /* 0x0000000b0c057c10 */ /* 0x000fc80008ffe4ff */
[----:B------:R-:W3:Y:S01]  /*0390*/  LDG.E.128.CONSTANT R8, desc[UR6][R8.64] ;  /* 0x0000000608087981 */ /* 0x000ee2000c1e9d00 */
[----:B--2---:R-:W-:-:S03]  /*03a0*/  IMAD.WIDE R18, R21, 0x4, R18 ;  /* 0x0000000415127825 */ /* 0x004fc600078e0212 */
[----:B------:R-:W2:Y:S04]  /*03b0*/  LDG.E.128.CONSTANT R4, desc[UR6][R4.64] ;  /* 0x0000000604047981 */ /* 0x000ea8000c1e9d00 */
[----:B------:R-:W4:Y:S01]  /*03c0*/  LDG.E.128.CONSTANT R16, desc[UR6][R18.64] ;  /* 0x0000000612107981 */ /* 0x000f22000c1e9d00 */
[----:B------:R-:W-:-:S04]  /*03d0*/  IADD3 R28, P0, PT, R28, UR12, RZ ;  /* 0x0000000c1c1c7c10 */ /* 0x000fc8000ff1e0ff */
[----:B------:R-:W-:Y:S01]  /*03e0*/  IADD3.X R29, PT, PT, R12, UR13, RZ, P0, !PT ;  /* 0x0000000d0c1d7c10 */ /* 0x000fe200087fe4ff */
[C---:B---3-5:R-:W-:Y:S01]  /*03f0*/  FADD R13, -R23.reuse, R8 ;  /* 0x00000008170d7221 */ /* 0x068fe20000000100 */
[C---:B------:R-:W-:Y:S01]  /*0400*/  FADD R9, -R23.reuse, R9 ;  /* 0x0000000917097221 */ /* 0x040fe20000000100 */
[C---:B------:R-:W-:Y:S01]  /*0410*/  FADD R15, -R23.reuse, R10 ;  /* 0x0000000a170f7221 */ /* 0x040fe20000000100 */
[----:B------:R-:W-:Y:S01]  /*0420*/  FADD R11, -R23, R11 ;  /* 0x0000000b170b7221 */ /* 0x000fe20000000100 */
[C---:B------:R-:W-:Y:S01]  /*0430*/  FMUL R8, R24.reuse, R13 ;  /* 0x0000000d18087220 */ /* 0x040fe20000400000 */
[C---:B------:R-:W-:Y:S01]  /*0440*/  FMUL R9, R24.reuse, R9 ;  /* 0x0000000918097220 */ /* 0x040fe20000400000 */
[C---:B------:R-:W-:Y:S01]  /*0450*/  FMUL R10, R24.reuse, R15 ;  /* 0x0000000f180a7220 */ /* 0x040fe20000400000 */
[----:B------:R-:W-:Y:S01]  /*0460*/  FMUL R11, R24, R11 ;  /* 0x0000000b180b7220 */ /* 0x000fe20000400000 */
[C---:B--2---:R-:W-:Y:S01]  /*0470*/  FMUL R12, R4.reuse, R8 ;  /* 0x00000008040c7220 */ /* 0x044fe20000400000 */
[----:B----4-:R-:W-:Y:S01]  /*0480*/  FMUL R16, R4, R16 ;  /* 0x0000001004107220 */ /* 0x010fe20000400000 */
[C---:B------:R-:W-:Y:S01]  /*0490*/  FMUL R17, R5.reuse, R17 ;  /* 0x0000001105117220 */ /* 0x040fe20000400000 */
[----:B------:R-:W-:Y:S01]  /*04a0*/  FMUL R13, R5, R9 ;  /* 0x00000009050d7220 */ /* 0x000fe20000400000 */
[----:B------:R-:W-:Y:S01]  /*04b0*/  LEA R4, R21, UR4, 0x2 ;  /* 0x0000000415047c11 */ /* 0x000fe2000f8e10ff */
[C---:B------:R-:W-:Y:S01]  /*04c0*/  FMUL R18, R6.reuse, R18 ;  /* 0x0000001206127220 */ /* 0x040fe20000400000 */
[----:B------:R-:W-:Y:S01]  /*04d0*/  FMUL R14, R6, R10 ;  /* 0x0000000a060e7220 */ /* 0x000fe20000400000 */
[C---:B------:R-:W-:Y:S01]  /*04e0*/  FMUL R15, R7.reuse, R11 ;  /* 0x0000000b070f7220 */ /* 0x040fe20000400000 */
[----:B------:R-:W-:Y:S01]  /*04f0*/  FMUL R19, R7, R19 ;  /* 0x0000001307137220 */ /* 0x000fe20000400000 */
[----:B------:R-:W-:Y:S01]  /*0500*/  LEA R5, R21, UR5, 0x2 ;  /* 0x0000000515057c11 */ /* 0x000fe2000f8e10ff */
[----:B------:R2:W-:Y:S01]  /*0510*/  STS.128 [R4], R8 ;  /* 0x0000000804007388 */ /* 0x0005e20000000c00 */
[----:B-1----:R-:W-:-:S03]  /*0520*/  LEA R21, R20, R21, 0x2 ;  /* 0x0000001514157211 */ /* 0x002fc600078e10ff */
[----:B------:R2:W-:Y:S04]  /*0530*/  STG.E.128 desc[UR6][R28.64], R12 ;  /* 0x0000000c1c007986 */ /* 0x0005e8000c101d06 */
[----:B------:R2:W-:Y:S01]  /*0540*/  STS.128 [R5], R16 ;  /* 0x0000001005007388 */ /* 0x0005e20000000c00 */
[----:B------:R-:W-:Y:S01]  /*0550*/  FMUL R27, R9, R17 ;  /* 0x00000011091b7220 */ /* 0x000fe20000400000 */
[----:B------:R-:W-:Y:S01]  /*0560*/  ISETP.GE.AND P0, PT, R21, UR14, PT ;  /* 0x0000000e15007c0c */ /* 0x000fe2000bf06270 */
[----:B------:R-:W-:Y:S02]  /*0570*/  FADD R7, R16, R17 ;  /* 0x0000001110077221 */ /* 0x000fe40000000000 */
[----:B------:R-:W-:Y:S02]  /*0580*/  FFMA R27, R8, R16, R27 ;  /* 0x00000010081b7223 */ /* 0x000fe4000000001b */
[----:B------:R-:W-:-:S02]  /*0590*/  FADD R6, R18, R7 ;  /* 0x0000000712067221 */ /* 0x000fc40000000000 */
[----:B------:R-:W-:Y:S02]  /*05a0*/  FFMA R27, R10, R18, R27 ;  /* 0x000000120a1b7223 */ /* 0x000fe4000000001b */
[----:B------:R-:W-:Y:S02]  /*05b0*/  FADD R7, R19, R6 ;  /* 0x0000000613077221 */ /* 0x000fe40000000000 */
[----:B------:R-:W-:Y:S02]  /*05c0*/  FFMA R27, R11, R19, R27 ;  /* 0x000000130b1b7223 */ /* 0x000fe4000000001b */
[----:B------:R-:W-:Y:S02]  /*05d0*/  FADD R2, R7, R2 ;  /* 0x0000000207027221 */ /* 0x000fe40000000000 */
[----:B------:R-:W-:Y:S01]  /*05e0*/  FADD R0, R27, R0 ;  /* 0x000000001b007221 */ /* 0x000fe20000000000 */
[----:B--2---:R-:W-:Y:S06]  /*05f0*/  @!P0 BRA `(.L_x_4) ;  /* 0xfffffffc00408947 */ /* 0x004fec000383ffff */
.L_x_3:
[----:B------:R-:W-:Y:S05]  /*0600*/  BSYNC.RECONVERGENT B0 ;  /* 0x0000000000007941 */ /* 0x000fea0003800200 */
.L_x_2:
[----:B------:R-:W0:Y:S04]  /*0610*/  SHFL.DOWN PT, R5, R2, 0x10, 0x1f ;  /* 0x0a001f0002057f89 */ /* 0x000e2800000e0000 */
[----:B------:R-:W1:Y:S01]  /*0620*/  SHFL.DOWN PT, R7, R0, 0x10, 0x1f ;  /* 0x0a001f0000077f89 */ /* 0x000e6200000e0000 */
[----:B------:R-:W2:Y:S01]  /*0630*/  S2R R15, SR_TID.X ;  /* 0x00000000000f7919 */ /* 0x000ea20000002100 */
[----:B0-----:R-:W-:Y:S01]  /*0640*/  FADD R5, R5, R2 ;  /* 0x0000000205057221 */ /* 0x001fe20000000000 */
[----:B-1----:R-:W-:-:S04]  /*0650*/  FADD R7, R7, R0 ;  /* 0x0000000007077221 */ /* 0x002fc80000000000 */
[----:B------:R-:W0:Y:S04]  /*0660*/  SHFL.DOWN PT, R4, R5, 0x8, 0x1f ;  /* 0x09001f0005047f89 */ /* 0x000e2800000e0000 */
[----:B------:R-:W1:Y:S01]  /*0670*/  SHFL.DOWN PT, R6, R7, 0x8, 0x1f ;  /* 0x09001f0007067f89 */ /* 0x000e6200000e0000 */
[----:B------:R-:W3:Y:S01]  /*0680*/  S2R R0, SR_CgaCtaId ;  /* 0x0000000000007919 */ /* 0x000ee20000008800 */
[----:B0-----:R-:W-:Y:S01]  /*0690*/  FADD R4, R5, R4 ;  /* 0x0000000405047221 */ /* 0x001fe20000000000 */
[----:B-1----:R-:W-:-:S04]  /*06a0*/  FADD R6, R7, R6 ;  /* 0x0000000607067221 */ /* 0x002fc80000000000 */
[----:B------:R-:W0:Y:S01]  /*06b0*/  SHFL.DOWN PT, R9, R4, 0x4, 0x1f ;  /* 0x08801f0004097f89 */ /* 0x000e2200000e0000 */
[----:B------:R-:W-:-:S03]  /*06c0*/  MOV R7, 0x400 ;  /* 0x0000040000077802 */ /* 0x000fc60000000f00 */
[----:B------:R-:W1:Y:S01]  /*06d0*/  SHFL.DOWN PT, R11, R6, 0x4, 0x1f ;  /* 0x08801f00060b7f89 */ /* 0x000e6200000e0000 */
[----:B0-----:R-:W-:Y:S01]  /*06e0*/  FADD R9, R4, R9 ;  /* 0x0000000904097221 */ /* 0x001fe20000000000 */
[----:B-1----:R-:W-:-:S04]  /*06f0*/  FADD R11, R6, R11 ;  /* 0x0000000b060b7221 */ /* 0x002fc80000000000 */
[----:B------:R-:W0:Y:S04]  /*0700*/  SHFL.DOWN PT, R2, R9, 0x2, 0x1f ;  /* 0x08401f0009027f89 */ /* 0x000e2800000e0000 */
[----:B------:R-:W1:Y:S01]  /*0710*/  SHFL.DOWN PT, R8, R11, 0x2, 0x1f ;  /* 0x08401f000b087f89 */ /* 0x000e6200000e0000 */
[----:B0-----:R-:W-:Y:S01]  /*0720*/  FADD R5, R9, R2 ;  /* 0x0000000209057221 */ /* 0x001fe20000000000 */
[----:B--2---:R-:W-:Y:S01]  /*0730*/  LOP3.LUT P0, R2, R15, 0x1f, RZ, 0xc0, !PT ;  /* 0x0000001f0f027812 */ /* 0x004fe2000780c0ff */
[----:B-1----:R-:W-:-:S03]  /*0740*/  FADD R8, R11, R8 ;  /* 0x000000080b087221 */ /* 0x002fc60000000000 */
[----:B------:R-:W0:Y:S04]  /*0750*/  SHFL.DOWN PT, R10, R5, 0x1, 0x1f ;  /* 0x08201f00050a7f89 */ /* 0x000e2800000e0000 */
[----:B------:R-:W1:Y:S05]  /*0760*/  SHFL.DOWN PT, R13, R8, 0x1, 0x1f ;  /* 0x08201f00080d7f89 */ /* 0x000e6a00000e0000 */
[----:B---3--:R-:W-:-:S04]  /*0770*/  @!P0 LEA R4, R0, R7, 0x18 ;  /* 0x0000000700048211 */ /* 0x008fc800078ec0ff */
[----:B------:R-:W-:Y:S01]  /*0780*/  @!P0 LEA.HI R4, R15, R4, RZ, 0x1e ;  /* 0x000000040f048211 */ /* 0x000fe200078ff0ff */
[----:B0-----:R-:W-:Y:S01]  /*0790*/  FADD R10, R5, R10 ;  /* 0x0000000a050a7221 */ /* 0x001fe20000000000 */
[----:B-1----:R-:W-:Y:S02]  /*07a0*/  FADD R11, R8, R13 ;  /* 0x0000000d080b7221 */ /* 0x002fe40000000000 */
[----:B------:R-:W0:Y:S03]  /*07b0*/  LDC R13, c[0x0][0x360] ;  /* 0x0000d800ff0d7b82 */ /* 0x000e260000000800 */
[----:B------:R1:W-:Y:S05]  /*07c0*/  @!P0 STS.64 [R4], R10 ;  /* 0x0000000a04008388 */ /* 0x0003ea0000000a00 */
[----:B------:R-:W-:Y:S01]  /*07d0*/  BAR.SYNC.DEFER_BLOCKING 0x0 ;  /* 0x0000000000007b1d */ /* 0x000fe20000010000 */
[----:B------:R-:W-:-:S13]  /*07e0*/  ISETP.GT.U32.AND P0, PT, R15, 0x1f, PT ;  /* 0x0000001f0f00780c */ /* 0x000fda0003f04070 */
[----:B-1----:R-:W-:Y:S05]  /*07f0*/  @P0 BRA `(.L_x_5) ;  /* 0x0000000000800947 */ /* 0x002fea0003800000 */
[----:B0-----:R-:W-:Y:S01]  /*0800*/  IADD3 R4, PT, PT, R13, 0x1f, RZ ;  /* 0x0000001f0d047810 */ /* 0x001fe20007ffe0ff */
[----:B------:R-:W-:-:S03]  /*0810*/  UMOV UR8, 0xffffffff ;  /* 0xffffffff00087882 */ /* 0x000fc60000000000 */
[----:B------:R-:W-:-:S04]  /*0820*/  SHF.R.U32.HI R5, RZ, 0x5, R4 ;  /* 0x00000005ff057819 */ /* 0x000fc80000011604 */
[----:B------:R-:W-:Y:S02]  /*0830*/  ISETP.GE.U32.AND P0, PT, R2, R5, PT ;  /* 0x000000050200720c */ /* 0x000fe40003f06070 */
[----:B------:R-:W-:-:S11]  /*0840*/  CS2R R4, SRZ ;  /* 0x0000000000047805 */ /* 0x000fd6000001ff00 */
[----:B------:R-:W-:-:S05]  /*0850*/  @!P0 LEA R9, R0, R7, 0x18 ;  /* 0x0000000700098211 */ /* 0x000fca00078ec0ff */
[----:B------:R-:W-:-:S05]  /*0860*/  @!P0 IMAD R6, R2, 0x8, R9 ;  /* 0x0000000802068824 */ /* 0x000fca00078e0209 */
[----:B------:R0:W1:Y:S01]  /*0870*/  @!P0 LDS.64 R4, [R6] ;  /* 0x0000000006048984 */ /* 0x0000620000000a00 */
[----:B------:R-:W-:Y:S01]  /*0880*/  ISETP.NE.AND P0, PT, R2, RZ, PT ;  /* 0x000000ff0200720c */ /* 0x000fe20003f05270 */
[----:B------:R-:W-:-:S12]  /*0890*/  BRA.DIV UR8, `(.L_x_6) ;  /* 0x0000000208e07947 */ /* 0x000fd8000b800000 */
[----:B-1----:R-:W1:Y:S04]  /*08a0*/  SHFL.DOWN PT, R15, R4, 0x10, 0x1f ;  /* 0x0a001f00040f7f89 */ /* 0x002e6800000e0000 */
[----:B------:R-:W2:Y:S01]  /*08b0*/  SHFL.DOWN PT, R8, R5, 0x10, 0x1f ;  /* 0x0a001f0005087f89 */ /* 0x000ea200000e0000 */
[----:B-1----:R-:W-:Y:S01]  /*08c0*/  FADD R15, R15, R4 ;  /* 0x000000040f0f7221 */ /* 0x002fe20000000000 */
[----:B--2---:R-:W-:-:S04]  /*08d0*/  FADD R8, R8, R5 ;  /* 0x0000000508087221 */ /* 0x004fc80000000000 */
[----:B------:R-:W1:Y:S04]  /*08e0*/  SHFL.DOWN PT, R10, R15, 0x8, 0x1f ;  /* 0x09001f000f0a7f89 */ /* 0x000e6800000e0000 */
        /* <DEDUP_REMOVED lines=12> */
[----:B------:R2:W3:Y:S02]  /*09b0*/  SHFL.DOWN PT, R8, R5, 0x1, 0x1f ;  /* 0x08201f0005087f89 */ /* 0x0004e400000e0000 */
[----:B-12---:R-:W-:-:S07]  /*09c0*/  FADD R10, R4, R15 ;  /* 0x0000000f040a7221 */ /* 0x006fce0000000000 */
.L_x_18:
[----:B---3--:R-:W-:Y:S01]  /*09d0*/  FADD R11, R5, R8 ;  /* 0x00000008050b7221 */ /* 0x008fe20000000000 */
[----:B------:R-:W-:-:S05]  /*09e0*/  @!P0 LEA R2, R0, R7, 0x18 ;  /* 0x0000000700028211 */ /* 0x000fca00078ec0ff */
[----:B------:R1:W-:Y:S02]  /*09f0*/  @!P0 STS.64 [R2], R10 ;  /* 0x0000000a02008388 */ /* 0x0003e40000000a00 */
.L_x_5:
[----:B------:R-:W-:Y:S05]  /*0a00*/  WARPSYNC.ALL ;  /* 0x0000000000007948 */ /* 0x000fea0003800000 */
[----:B------:R-:W-:Y:S01]  /*0a10*/  BAR.SYNC.DEFER_BLOCKING 0x0 ;  /* 0x0000000000007b1d */ /* 0x000fe20000010000 */
[----:B------:R-:W-:-:S13]  /*0a20*/  ISETP.GE.AND P0, PT, R22, UR14, PT ;  /* 0x0000000e16007c0c */ /* 0x000fda000bf06270 */
[----:B------:R-:W-:Y:S05]  /*0a30*/  @P0 EXIT ;  /* 0x000000000000094d */ /* 0x000fea0003800000 */
[----:B------:R-:W-:Y:S01]  /*0a40*/  LEA R4, R0, R7, 0x18 ;  /* 0x0000000700047211 */ /* 0x000fe200078ec0ff */
[----:B------:R-:W2:Y:S05]  /*0a50*/  LDCU.64 UR8, c[0x0][0x380] ;  /* 0x00007000ff0877ac */ /* 0x000eaa0008000a00 */
[----:B------:R-:W3:Y:S02]  /*0a60*/  LDS.64 R4, [R4] ;  /* 0x0000000004047984 */ /* 0x000ee40000000a00 */
[-C--:B---3--:R-:W-:Y:S01]  /*0a70*/  FMUL R0, R4, R26.reuse ;  /* 0x0000001a04007220 */ /* 0x088fe20000400000 */
[----:B--2---:R-:W-:-:S07]  /*0a80*/  FMUL R26, R5, R26 ;  /* 0x0000001a051a7220 */ /* 0x004fce0000400000 */
.L_x_7:
[C---:B--2---:R-:W-:Y:S02]  /*0a90*/  LEA R4, R22.reuse, UR5, 0x2 ;  /* 0x0000000516047c11 */ /* 0x044fe4000f8e10ff */
[C---:B------:R-:W-:Y:S02]  /*0aa0*/  LEA R8, R22.reuse, UR4, 0x2 ;  /* 0x0000000416087c11 */ /* 0x040fe4000f8e10ff */
[----:B-1----:R-:W-:Y:S02]  /*0ab0*/  IADD3 R2, P0, PT, R25, R22, RZ ;  /* 0x0000001619027210 */ /* 0x002fe40007f1e0ff */
[----:B0-----:R-:W0:Y:S02]  /*0ac0*/  LDS.128 R4, [R4] ;  /* 0x0000000004047984 */ /* 0x001e240000000c00 */
[----:B------:R-:W-:Y:S02]  /*0ad0*/  LEA.HI.X.SX32 R15, R22, R3, 0x1, P0 ;  /* 0x00000003160f7211 */ /* 0x000fe400000f0eff */
[----:B------:R-:W1:Y:S01]  /*0ae0*/  LDS.128 R8, [R8] ;  /* 0x0000000008087984 */ /* 0x000e620000000c00 */
[----:B------:R-:W-:-:S02]  /*0af0*/  LEA R14, P0, R2, UR8, 0x2 ;  /* 0x00000008020e7c11 */ /* 0x000fc4000f8010ff */
[----:B------:R-:W-:Y:S02]  /*0b00*/  LEA R22, R13, R22, 0x2 ;  /* 0x000000160d167211 */ /* 0x000fe400078e10ff */
[----:B------:R-:W-:Y:S02]  /*0b10*/  LEA.HI.X R15, R2, UR9, R15, 0x2, P0 ;  /* 0x00000009020f7c11 */ /* 0x000fe400080f140f */
[----:B------:R-:W-:Y:S01]  /*0b20*/  ISETP.GE.AND P0, PT, R22, UR14, PT ;  /* 0x0000000e16007c0c */ /* 0x000fe2000bf06270 */
[C---:B0-----:R-:W-:Y:S01]  /*0b30*/  FADD R19, -R0.reuse, R6 ;  /* 0x0000000600137221 */ /* 0x041fe20000000100 */
[C---:B------:R-:W-:Y:S01]  /*0b40*/  FADD R17, -R0.reuse, R4 ;  /* 0x0000000400117221 */ /* 0x040fe20000000100 */
[C---:B------:R-:W-:Y:S01]  /*0b50*/  FADD R2, -R0.reuse, R5 ;  /* 0x0000000500027221 */ /* 0x040fe20000000100 */
[----:B------:R-:W-:Y:S01]  /*0b60*/  FADD R6, -R0, R7 ;  /* 0x0000000700067221 */ /* 0x000fe20000000100 */
[C---:B-1----:R-:W-:Y:S01]  /*0b70*/  FFMA R19, -R26.reuse, R10, R19 ;  /* 0x0000000a1a137223 */ /* 0x042fe20000000113 */
[C---:B------:R-:W-:Y:S01]  /*0b80*/  FFMA R17, -R26.reuse, R8, R17 ;  /* 0x000000081a117223 */ /* 0x040fe20000000111 */
[C---:B------:R-:W-:Y:S01]  /*0b90*/  FFMA R5, -R26.reuse, R9, R2 ;  /* 0x000000091a057223 */ /* 0x040fe20000000102 */
[----:B------:R-:W-:Y:S01]  /*0ba0*/  FFMA R7, -R26, R11, R6 ;  /* 0x0000000b1a077223 */ /* 0x000fe20000000106 */
[C---:B-----5:R-:W-:Y:S01]  /*0bb0*/  FMUL R6, R24.reuse, R19 ;  /* 0x0000001318067220 */ /* 0x060fe20000400000 */
[C---:B------:R-:W-:Y:S01]  /*0bc0*/  FMUL R4, R24.reuse, R17 ;  /* 0x0000001118047220 */ /* 0x040fe20000400000 */
[C---:B------:R-:W-:Y:S01]  /*0bd0*/  FMUL R5, R24.reuse, R5 ;  /* 0x0000000518057220 */ /* 0x040fe20000400000 */
[----:B------:R-:W-:-:S05]  /*0be0*/  FMUL R7, R24, R7 ;  /* 0x0000000718077220 */ /* 0x000fca0000400000 */
[----:B------:R2:W-:Y:S01]  /*0bf0*/  STG.E.128 desc[UR6][R14.64], R4 ;  /* 0x000000040e007986 */ /* 0x0005e2000c101d06 */
[----:B------:R-:W-:Y:S05]  /*0c00*/  @!P0 BRA `(.L_x_7) ;  /* 0xfffffffc00a08947 */ /* 0x000fea000383ffff */
[----:B------:R-:W-:Y:S05]  /*0c10*/  EXIT ;  /* 0x000000000000794d */ /* 0x000fea0003800000 */
.L_x_6:
[----:B------:R-:W-:Y:S01]  /*0c20*/  HFMA2 R9, -RZ, RZ, 0, 1.847743988037109375e-06 ;  /* 0x0000001fff097431 */ /* 0x000fe200000001ff */
[----:B-1----:R-:W-:Y:S01]  /*0c30*/  MOV R11, R4 ;  /* 0x00000004000b7202 */ /* 0x002fe20000000f00 */
[----:B0-----:R-:W-:Y:S01]  /*0c40*/  IMAD.MOV.U32 R6, RZ, RZ, 0x10 ;  /* 0x00000010ff067424 */ /* 0x001fe200078e00ff */
[----:B------:R-:W-:-:S07]  /*0c50*/  MOV R2, 0xffffffff ;  /* 0xffffffff00027802 */ /* 0x000fce0000000f00 */
[----:B-----5:R-:W-:Y:S05]  /*0c60*/  WARPSYNC.COLLECTIVE R2, `(.L_x_8) ;  /* 0x0000000002087348 */ /* 0x020fea0003c00000 */
[----:B------:R0:W1:Y:S02]  /*0c70*/  SHFL.DOWN P1, R14, R11, R6, R9 ;  /* 0x080000060b0e7389 */ /* 0x0000640000020009 */
[----:B01---5:R-:W-:Y:S05]  /*0c80*/  ENDCOLLECTIVE ;  /* 0x000000000000791b */ /* 0x023fea0003800000 */
.L_x_8:
[----:B------:R-:W-:Y:S01]  /*0c90*/  IMAD.MOV.U32 R11, RZ, RZ, R5 ;  /* 0x000000ffff0b7224 */ /* 0x000fe200078e0005 */
[----:B------:R-:W-:-:S07]  /*0ca0*/  MOV R15, R14 ;  /* 0x0000000e000f7202 */ /* 0x000fce0000000f00 */
[----:B------:R-:W-:Y:S05]  /*0cb0*/  WARPSYNC.COLLECTIVE R2, `(.L_x_9) ;  /* 0x0000000002087348 */ /* 0x000fea0003c00000 */
[----:B------:R0:W1:Y:S02]  /*0cc0*/  SHFL.DOWN P1, R14, R11, R6, R9 ;  /* 0x080000060b0e7389 */ /* 0x0000640000020009 */
[----:B01----:R-:W-:Y:S05]  /*0cd0*/  ENDCOLLECTIVE ;  /* 0x000000000000791b */ /* 0x003fea0003800000 */
.L_x_9:
[----:B------:R-:W-:Y:S01]  /*0ce0*/  FADD R15, R15, R4 ;  /* 0x000000040f0f7221 */ /* 0x000fe20000000000 */
[----:B------:R-:W-:-:S04]  /*0cf0*/  HFMA2 R6, -RZ, RZ, 0, 4.76837158203125e-07 ;  /* 0x00000008ff067431 */ /* 0x000fc800000001ff */
[----:B------:R-:W-:Y:S02]  /*0d00*/  MOV R11, R15 ;  /* 0x0000000f000b7202 */ /* 0x000fe40000000f00 */
[----:B------:R-:W-:-:S07]  /*0d10*/  MOV R8, R14 ;  /* 0x0000000e00087202 */ /* 0x000fce0000000f00 */
[----:B------:R-:W-:Y:S05]  /*0d20*/  WARPSYNC.COLLECTIVE R2, `(.L_x_10) ;  /* 0x0000000002087348 */ /* 0x000fea0003c00000 */
[----:B------:R0:W1:Y:S02]  /*0d30*/  SHFL.DOWN P1, R14, R11, R6, R9 ;  /* 0x080000060b0e7389 */ /* 0x0000640000020009 */
[----:B01----:R-:W-:Y:S05]  /*0d40*/  ENDCOLLECTIVE ;  /* 0x000000000000791b */ /* 0x003fea0003800000 */
.L_x_10:
[----:B------:R-:W-:-:S05]  /*0d50*/  FADD R8, R8, R5 ;  /* 0x0000000508087221 */ /* 0x000fca0000000000 */
[----:B------:R-:W-:Y:S01]  /*0d60*/  MOV R11, R8 ;  /* 0x00000008000b7202 */ /* 0x000fe20000000f00 */
[----:B------:R-:W-:-:S07]  /*0d70*/  IMAD.MOV.U32 R10, RZ, RZ, R14 ;  /* 0x000000ffff0a7224 */ /* 0x000fce00078e000e */
[----:B------:R-:W-:Y:S05]  /*0d80*/  WARPSYNC.COLLECTIVE R2, `(.L_x_11) ;  /* 0x0000000002087348 */ /* 0x000fea0003c00000 */
[----:B------:R0:W1:Y:S02]  /*0d90*/  SHFL.DOWN P1, R14, R11, R6, R9 ;  /* 0x080000060b0e7389 */ /* 0x0000640000020009 */
[----:B01----:R-:W-:Y:S05]  /*0da0*/  ENDCOLLECTIVE ;  /* 0x000000000000791b */ /* 0x003fea0003800000 */
.L_x_11:
[----:B------:R-:W-:-:S05]  /*0db0*/  FADD R10, R15, R10 ;  /* 0x0000000a0f0a7221 */ /* 0x000fca0000000000 */
[----:B------:R-:W-:Y:S01]  /*0dc0*/  MOV R11, R10 ;  /* 0x0000000a000b7202 */ /* 0x000fe20000000f00 */
[----:B------:R-:W-:Y:S01]  /*0dd0*/  IMAD.MOV.U32 R6, RZ, RZ, 0x4 ;  /* 0x00000004ff067424 */ /* 0x000fe200078e00ff */
[----:B------:R-:W-:-:S07]  /*0de0*/  MOV R17, R14 ;  /* 0x0000000e00117202 */ /* 0x000fce0000000f00 */
[----:B------:R-:W-:Y:S05]  /*0df0*/  WARPSYNC.COLLECTIVE R2, `(.L_x_12) ;  /* 0x0000000002087348 */ /* 0x000fea0003c00000 */
[----:B------:R0:W1:Y:S02]  /*0e00*/  SHFL.DOWN P1, R14, R11, R6, R9 ;  /* 0x080000060b0e7389 */ /* 0x0000640000020009 */
[----:B01----:R-:W-:Y:S05]  /*0e10*/  ENDCOLLECTIVE ;  /* 0x000000000000791b */ /* 0x003fea0003800000 */
.L_x_12:
[----:B------:R-:W-:-:S05]  /*0e20*/  FADD R17, R8, R17 ;  /* 0x0000001108117221 */ /* 0x000fca0000000000 */
[----:B------:R-:W-:Y:S02]  /*0e30*/  MOV R11, R17 ;  /* 0x00000011000b7202 */ /* 0x000fe40000000f00 */
[----:B------:R-:W-:-:S07]  /*0e40*/  MOV R19, R14 ;  /* 0x0000000e00137202 */ /* 0x000fce0000000f00 */
[----:B------:R-:W-:Y:S05]  /*0e50*/  WARPSYNC.COLLECTIVE R2, `(.L_x_13) ;  /* 0x0000000002087348 */ /* 0x000fea0003c00000 */
[----:B------:R0:W1:Y:S02]  /*0e60*/  SHFL.DOWN P1, R14, R11, R6, R9 ;  /* 0x080000060b0e7389 */ /* 0x0000640000020009 */
[----:B01----:R-:W-:Y:S05]  /*0e70*/  ENDCOLLECTIVE ;  /* 0x000000000000791b */ /* 0x003fea0003800000 */
.L_x_13:
[----:B------:R-:W-:Y:S01]  /*0e80*/  FADD R19, R10, R19 ;  /* 0x000000130a137221 */ /* 0x000fe20000000000 */
[----:B------:R-:W-:-:S03]  /*0e90*/  HFMA2 R6, -RZ, RZ, 0, 1.1920928955078125e-07 ;  /* 0x00000002ff067431 */ /* 0x000fc600000001ff */
[----:B------:R-:W-:Y:S01]  /*0ea0*/  IMAD.MOV.U32 R11, RZ, RZ, R19 ;  /* 0x000000ffff0b7224 */ /* 0x000fe200078e0013 */
[----:B------:R-:W-:-:S07]  /*0eb0*/  MOV R12, R14 ;  /* 0x0000000e000c7202 */ /* 0x000fce0000000f00 */
[----:B------:R-:W-:Y:S05]  /*0ec0*/  WARPSYNC.COLLECTIVE R2, `(.L_x_14) ;  /* 0x0000000002087348 */ /* 0x000fea0003c00000 */
[----:B------:R0:W1:Y:S02]  /*0ed0*/  SHFL.DOWN P1, R14, R11, R6, R9 ;  /* 0x080000060b0e7389 */ /* 0x0000640000020009 */
[----:B01----:R-:W-:Y:S05]  /*0ee0*/  ENDCOLLECTIVE ;  /* 0x000000000000791b */ /* 0x003fea0003800000 */
.L_x_14:
[----:B------:R-:W-:-:S05]  /*0ef0*/  FADD R12, R17, R12 ;  /* 0x0000000c110c7221 */ /* 0x000fca0000000000 */
[----:B------:R-:W-:Y:S02]  /*0f00*/  MOV R11, R12 ;  /* 0x0000000c000b7202 */ /* 0x000fe40000000f00 */
[----:B------:R-:W-:-:S07]  /*0f10*/  MOV R4, R14 ;  /* 0x0000000e00047202 */ /* 0x000fce0000000f00 */
[----:B------:R-:W-:Y:S05]  /*0f20*/  WARPSYNC.COLLECTIVE R2, `(.L_x_15) ;  /* 0x0000000002087348 */ /* 0x000fea0003c00000 */
[----:B------:R0:W1:Y:S02]  /*0f30*/  SHFL.DOWN P1, R14, R11, R6, R9 ;  /* 0x080000060b0e7389 */ /* 0x0000640000020009 */
[----:B01----:R-:W-:Y:S05]  /*0f40*/  ENDCOLLECTIVE ;  /* 0x000000000000791b */ /* 0x003fea0003800000 */
.L_x_15:
[----:B------:R-:W-:Y:S01]  /*0f50*/  FADD R4, R19, R4 ;  /* 0x0000000413047221 */ /* 0x000fe20000000000 */
[----:B------:R-:W-:-:S04]  /*0f60*/  HFMA2 R6, -RZ, RZ, 0, 5.9604644775390625e-08 ;  /* 0x00000001ff067431 */ /* 0x000fc800000001ff */
[----:B------:R-:W-:Y:S01]  /*0f70*/  MOV R11, R4 ;  /* 0x00000004000b7202 */ /* 0x000fe20000000f00 */
[----:B------:R-:W-:-:S07]  /*0f80*/  IMAD.MOV.U32 R5, RZ, RZ, R14 ;  /* 0x000000ffff057224 */ /* 0x000fce00078e000e */
[----:B------:R-:W-:Y:S05]  /*0f90*/  WARPSYNC.COLLECTIVE R2, `(.L_x_16) ;  /* 0x0000000002087348 */ /* 0x000fea0003c00000 */
[----:B------:R0:W1:Y:S02]  /*0fa0*/  SHFL.DOWN P1, R14, R11, R6, R9 ;  /* 0x080000060b0e7389 */ /* 0x0000640000020009 */
[----:B01----:R-:W-:Y:S05]  /*0fb0*/  ENDCOLLECTIVE ;  /* 0x000000000000791b */ /* 0x003fea0003800000 */
.L_x_16:
[----:B------:R-:W-:-:S04]  /*0fc0*/  FADD R5, R12, R5 ;  /* 0x000000050c057221 */ /* 0x000fc80000000000 */
[----:B------:R-:W-:Y:S01]  /*0fd0*/  IMAD.MOV.U32 R11, RZ, RZ, R5 ;  /* 0x000000ffff0b7224 */ /* 0x000fe200078e0005 */
[----:B------:R-:W-:-:S07]  /*0fe0*/  MOV R15, R14 ;  /* 0x0000000e000f7202 */ /* 0x000fce0000000f00 */
[----:B------:R-:W-:Y:S05]  /*0ff0*/  WARPSYNC.COLLECTIVE R2, `(.L_x_17) ;  /* 0x0000000002087348 */ /* 0x000fea0003c00000 */
[----:B------:R0:W1:Y:S02]  /*1000*/  SHFL.DOWN P1, R14, R11, R6, R9 ;  /* 0x080000060b0e7389 */ /* 0x0000640000020009 */
[----:B01----:R-:W-:Y:S05]  /*1010*/  ENDCOLLECTIVE ;  /* 0x000000000000791b */ /* 0x003fea0003800000 */
.L_x_17:
[----:B------:R-:W-:Y:S01]  /*1020*/  FADD R10, R4, R15 ;  /* 0x0000000f040a7221 */ /* 0x000fe20000000000 */
[----:B------:R-:W-:Y:S01]  /*1030*/  MOV R8, R14 ;  /* 0x0000000e00087202 */ /* 0x000fe20000000f00 */
[----:B------:R-:W-:Y:S06]  /*1040*/  BRA `(.L_x_18) ;  /* 0xfffffff800607947 */ /* 0x000fec000383ffff */
        .weak           $__internal_0_$__cuda_sm20_rcp_rn_f32_slowpath
        .type           $__internal_0_$__cuda_sm20_rcp_rn_f32_slowpath,@function
        .size           $__internal_0_$__cuda_sm20_rcp_rn_f32_slowpath,(.L_x_23 - $__internal_0_$__cuda_sm20_rcp_rn_f32_slowpath)
$__internal_0_$__cuda_sm20_rcp_rn_f32_slowpath:
[----:B------:R-:W-:-:S04]  /*1050*/  SHF.L.U32 R3, R0, 0x1, RZ ;  /* 0x0000000100037819 */ /* 0x000fc800000006ff */
[----:B------:R-:W-:-:S04]  /*1060*/  SHF.R.U32.HI R3, RZ, 0x18, R3 ;  /* 0x00000018ff037819 */ /* 0x000fc80000011603 */
[----:B------:R-:W-:-:S13]  /*1070*/  ISETP.NE.U32.AND P0, PT, R3, RZ, PT ;  /* 0x000000ff0300720c */ /* 0x000fda0003f05070 */
[----:B------:R-:W-:Y:S05]  /*1080*/  @P0 BRA `(.L_x_19) ;  /* 0x00000000002c0947 */ /* 0x000fea0003800000 */
[----:B------:R-:W-:-:S04]  /*1090*/  SHF.L.U32 R3, R0, 0x1, RZ ;  /* 0x0000000100037819 */ /* 0x000fc800000006ff */
[----:B------:R-:W-:-:S13]  /*10a0*/  ISETP.NE.AND P0, PT, R3, RZ, PT ;  /* 0x000000ff0300720c */ /* 0x000fda0003f05270 */
[----:B------:R2:W3:Y:S01]  /*10b0*/  @!P0 MUFU.RCP R3, R0 ;  /* 0x0000000000038308 */ /* 0x0004e20000001000 */
[----:B------:R-:W-:Y:S05]  /*10c0*/  @!P0 BRA `(.L_x_20) ;  /* 0x0000000000a48947 */ /* 0x000fea0003800000 */
[----:B------:R-:W-:-:S04]  /*10d0*/  FFMA R5, R0, 1.84467440737095516160e+19, RZ ;  /* 0x5f80000000057823 */ /* 0x000fc800000000ff */
[----:B--2---:R-:W3:Y:S02]  /*10e0*/  MUFU.RCP R0, R5 ;  /* 0x0000000500007308 */ /* 0x004ee40000001000 */
[----:B---3--:R-:W-:-:S04]  /*10f0*/  FFMA R3, R5, R0, -1 ;  /* 0xbf80000005037423 */ /* 0x008fc80000000000 */
[----:B------:R-:W-:-:S04]  /*1100*/  FADD.FTZ R3, -R3, -RZ ;  /* 0x800000ff03037221 */ /* 0x000fc80000010100 */
[----:B------:R-:W-:-:S04]  /*1110*/  FFMA R0, R0, R3, R0 ;  /* 0x0000000300007223 */ /* 0x000fc80000000000 */
[----:B------:R-:W-:Y:S01]  /*1120*/  FFMA R3, R0, 1.84467440737095516160e+19, RZ ;  /* 0x5f80000000037823 */ /* 0x000fe200000000ff */
[----:B------:R-:W-:Y:S06]  /*1130*/  BRA `(.L_x_20) ;  /* 0x0000000000887947 */ /* 0x000fec0003800000 */
.L_x_19:
[----:B------:R-:W-:-:S05]  /*1140*/  VIADD R5, R3, 0xffffff03 ;  /* 0xffffff0303057836 */ /* 0x000fca0000000000 */
[----:B------:R-:W-:-:S13]  /*1150*/  ISETP.GT.U32.AND P0, PT, R5, 0x1, PT ;  /* 0x000000010500780c */ /* 0x000fda0003f04070 */
[----:B------:R-:W-:Y:S05]  /*1160*/  @P0 BRA `(.L_x_21) ;  /* 0x0000000000780947 */ /* 0x000fea0003800000 */
[----:B------:R-:W-:Y:S01]  /*1170*/  LOP3.LUT R6, R0, 0x7fffff, RZ, 0xc0, !PT ;  /* 0x007fffff00067812 */ /* 0x000fe200078ec0ff */
[----:B------:R-:W-:Y:S02]  /*1180*/  HFMA2 R10, -RZ, RZ, 0, 1.78813934326171875e-07 ;  /* 0x00000003ff0a7431 */ /* 0x000fe400000001ff */
[----:B------:R-:W-:Y:S01]  /*1190*/  VIADD R3, R3, 0xffffff04 ;  /* 0xffffff0403037836 */ /* 0x000fe20000000000 */
[----:B------:R-:W-:-:S04]  /*11a0*/  LOP3.LUT R6, R6, 0x3f800000, RZ, 0xfc, !PT ;  /* 0x3f80000006067812 */ /* 0x000fc800078efcff */
[----:B------:R-:W0:Y:S01]  /*11b0*/  MUFU.RCP R7, R6 ;  /* 0x0000000600077308 */ /* 0x000e220000001000 */
[----:B------:R-:W-:Y:S01]  /*11c0*/  SHF.L.U32 R11, R10, R5, RZ ;  /* 0x000000050a0b7219 */ /* 0x000fe200000006ff */
[----:B0-----:R-:W-:-:S04]  /*11d0*/  FFMA R8, R6, R7, -1 ;  /* 0xbf80000006087423 */ /* 0x001fc80000000007 */
[----:B------:R-:W-:-:S04]  /*11e0*/  FADD.FTZ R8, -R8, -RZ ;  /* 0x800000ff08087221 */ /* 0x000fc80000010100 */
[CCC-:B------:R-:W-:Y:S01]  /*11f0*/  FFMA.RM R9, R7.reuse, R8.reuse, R7.reuse ;  /* 0x0000000807097223 */ /* 0x1c0fe20000004007 */
[----:B------:R-:W-:-:S04]  /*1200*/  FFMA.RP R8, R7, R8, R7 ;  /* 0x0000000807087223 */ /* 0x000fc80000008007 */
[C---:B------:R-:W-:Y:S02]  /*1210*/  LOP3.LUT R7, R9.reuse, 0x7fffff, RZ, 0xc0, !PT ;  /* 0x007fffff09077812 */ /* 0x040fe400078ec0ff */
[----:B------:R-:W-:Y:S02]  /*1220*/  FSETP.NEU.FTZ.AND P0, PT, R9, R8, PT ;  /* 0x000000080900720b */ /* 0x000fe40003f1d000 */
[----:B------:R-:W-:Y:S02]  /*1230*/  LOP3.LUT R8, R7, 0x800000, RZ, 0xfc, !PT ;  /* 0x0080000007087812 */ /* 0x000fe400078efcff */
[----:B------:R-:W-:Y:S02]  /*1240*/  SEL R7, RZ, 0xffffffff, !P0 ;  /* 0xffffffffff077807 */ /* 0x000fe40004000000 */
[----:B------:R-:W-:Y:S02]  /*1250*/  LOP3.LUT R6, R11, R8, RZ, 0xc0, !PT ;  /* 0x000000080b067212 */ /* 0x000fe400078ec0ff */
[----:B------:R-:W-:-:S02]  /*1260*/  IADD3 R7, PT, PT, -R7, RZ, RZ ;  /* 0x000000ff07077210 */ /* 0x000fc40007ffe1ff */
[-C--:B------:R-:W-:Y:S02]  /*1270*/  SHF.R.U32.HI R6, RZ, R5.reuse, R6 ;  /* 0x00000005ff067219 */ /* 0x080fe40000011606 */
[--C-:B------:R-:W-:Y:S02]  /*1280*/  LOP3.LUT P1, RZ, R7, R5, R8.reuse, 0xf8, !PT ;  /* 0x0000000507ff7212 */ /* 0x100fe4000782f808 */
[C---:B------:R-:W-:Y:S02]  /*1290*/  LOP3.LUT P0, RZ, R6.reuse, 0x1, RZ, 0xc0, !PT ;  /* 0x0000000106ff7812 */ /* 0x040fe4000780c0ff */
[----:B------:R-:W-:Y:S02]  /*12a0*/  LOP3.LUT P2, RZ, R6, 0x2, RZ, 0xc0, !PT ;  /* 0x0000000206ff7812 */ /* 0x000fe4000784c0ff */
[----:B------:R-:W-:Y:S02]  /*12b0*/  SHF.R.U32.HI R3, RZ, R3, R8 ;  /* 0x00000003ff037219 */ /* 0x000fe40000011608 */
[----:B------:R-:W-:-:S02]  /*12c0*/  PLOP3.LUT P0, PT, P0, P1, P2, 0xe0, 0x0 ;  /* 0x000000000000781c */ /* 0x000fc40000703c20 */
[----:B------:R-:W-:Y:S02]  /*12d0*/  LOP3.LUT P1, RZ, R0, 0x7fffff, RZ, 0xc0, !PT ;  /* 0x007fffff00ff7812 */ /* 0x000fe4000782c0ff */
[----:B------:R-:W-:-:S04]  /*12e0*/  SEL R5, RZ, 0x1, !P0 ;  /* 0x00000001ff057807 */ /* 0x000fc80004000000 */
[----:B------:R-:W-:-:S04]  /*12f0*/  IADD3 R5, PT, PT, -R5, RZ, RZ ;  /* 0x000000ff05057210 */ /* 0x000fc80007ffe1ff */
[----:B------:R-:W-:-:S13]  /*1300*/  ISETP.GE.AND P0, PT, R5, RZ, PT ;  /* 0x000000ff0500720c */ /* 0x000fda0003f06270 */
[----:B------:R-:W-:-:S04]  /*1310*/  @!P0 IADD3 R3, PT, PT, R3, 0x1, RZ ;  /* 0x0000000103038810 */ /* 0x000fc80007ffe0ff */
[----:B------:R-:W-:-:S04]  /*1320*/  @!P1 SHF.L.U32 R3, R3, 0x1, RZ ;  /* 0x0000000103039819 */ /* 0x000fc800000006ff */
[----:B------:R-:W-:Y:S01]  /*1330*/  LOP3.LUT R3, R3, 0x80000000, R0, 0xf8, !PT ;  /* 0x8000000003037812 */ /* 0x000fe200078ef800 */
[----:B------:R-:W-:Y:S06]  /*1340*/  BRA `(.L_x_20) ;  /* 0x0000000000047947 */ /* 0x000fec0003800000 */
.L_x_21:
[----:B------:R0:W1:Y:S02]  /*1350*/  MUFU.RCP R3, R0 ;  /* 0x0000000000037308 */ /* 0x0000640000001000 */
.L_x_20:
[----:B------:R-:W-:-:S04]  /*1360*/  MOV R5, 0x0 ;  /* 0x0000000000057802 */ /* 0x000fc80000000f00 */
[----:B0123--:R-:W-:Y:S05]  /*1370*/  RET.REL.NODEC R4 `(_Z23LayerNormBackwardKernelPfS_PKfS1_S1_S1_S1_iii) ;  /* 0xffffffec04207950 */ /* 0x00ffea0003c3ffff */
.L_x_22:
[----:B------:R-:W-:-:S00]  /*1380*/  BRA `(.L_x_22) ;  /* 0xfffffffc00fc7947 */ /* 0x000fc0000383ffff */
[----:B------:R-:W-:-:S00]  /*1390*/  NOP ;  /* 0x0000000000007918 */ /* 0x000fc00000000000 */
        /* <DEDUP_REMOVED lines=14> */
.L_x_23:


//--------------------- .nv.shared._Z23LayerNormBackwardKernelPfS_PKfS1_S1_S1_S1_iii --------------------------
	.section	.nv.shared._Z23LayerNormBackwardKernelPfS_PKfS1_S1_S1_S1_iii,"aw",@nobits
	.sectionflags	@""
	.align	16
.nv.shared._Z23LayerNormBackwardKernelPfS_PKfS1_S1_S1_S1_iii:
	.zero		1280


//--------------------- .nv.shared.reserved.0     --------------------------
	.section	.nv.shared.reserved.0,"aw",@nobits
	.weak		__nv_reservedSMEM_offset_0_alias
	.size		__nv_reservedSMEM_offset_0_alias, 0, 64
	.other		__nv_reservedSMEM_offset_0_alias,@"STO_CUDA_RESERVED_SHARED STV_DEFAULT"
__nv_reservedSMEM_offset_0_alias:
	.zero		0
	.zero		64


//--------------------- .nv.constant0._Z23LayerNormBackwardKernelPfS_PKfS1_S1_S1_S1_iii --------------------------
	.section	.nv.constant0._Z23LayerNormBackwardKernelPfS_PKfS1_S1_S1_S1_iii,"a",@progbits
	.sectionflags	@""
	.align	4
.nv.constant0._Z23LayerNormBackwardKernelPfS_PKfS1_S1_S1_S1_iii:
	.zero		964


//--------------------- SYMBOLS --------------------------

	.type		.nv.reservedSmem.offset0,@object
	.size		.nv.reservedSmem.offset0,0x4
	.type		.nv.reservedSmem.cap,@object
	.size		.nv.reservedSmem.cap,0x4
